//
// Generated by NVIDIA NVVM Compiler
//
// Compiler Build ID: CL-36424714
// Cuda compilation tools, release 13.0, V13.0.88
// Based on NVVM 20.0.0
//

.version 9.0
.target sm_100
.address_size 64

	// .globl	_Z18ada_hgemm_64x64x16P6__halfS0_S0_S0_jjj
// _ZZ18ada_hgemm_64x64x16P6__halfS0_S0_S0_jjjE4smem has been demoted

.visible .entry _Z18ada_hgemm_64x64x16P6__halfS0_S0_S0_jjj(
	.param .u64 .ptr .align 1 _Z18ada_hgemm_64x64x16P6__halfS0_S0_S0_jjj_param_0,
	.param .u64 .ptr .align 1 _Z18ada_hgemm_64x64x16P6__halfS0_S0_S0_jjj_param_1,
	.param .u64 .ptr .align 1 _Z18ada_hgemm_64x64x16P6__halfS0_S0_S0_jjj_param_2,
	.param .u64 .ptr .align 1 _Z18ada_hgemm_64x64x16P6__halfS0_S0_S0_jjj_param_3,
	.param .u32 _Z18ada_hgemm_64x64x16P6__halfS0_S0_S0_jjj_param_4,
	.param .u32 _Z18ada_hgemm_64x64x16P6__halfS0_S0_S0_jjj_param_5,
	.param .u32 _Z18ada_hgemm_64x64x16P6__halfS0_S0_S0_jjj_param_6
)
{
	.reg .pred 	%p<6>;
	.reg .b16 	%rs<2>;
	.reg .b32 	%r<249>;
	.reg .b32 	%f<2>;
	.reg .b64 	%rd<88>;
	// demoted variable
	.shared .align 4096 .b8 _ZZ18ada_hgemm_64x64x16P6__halfS0_S0_S0_jjjE4smem[16384];
	ld.param.u64 	%rd16, [_Z18ada_hgemm_64x64x16P6__halfS0_S0_S0_jjj_param_0];
	ld.param.u64 	%rd17, [_Z18ada_hgemm_64x64x16P6__halfS0_S0_S0_jjj_param_1];
	ld.param.u64 	%rd18, [_Z18ada_hgemm_64x64x16P6__halfS0_S0_S0_jjj_param_3];
	ld.param.u32 	%r36, [_Z18ada_hgemm_64x64x16P6__halfS0_S0_S0_jjj_param_5];
	ld.param.u32 	%r37, [_Z18ada_hgemm_64x64x16P6__halfS0_S0_S0_jjj_param_6];
	mov.f32 	%f1, 0f00000000;
	// begin inline asm
	{  cvt.rn.f16.f32 %rs1, %f1;}

	// end inline asm
	mov.b32 	%r1, {%rs1, %rs1};
	mov.u32 	%r2, %tid.x;
	shr.u32 	%r3, %r2, 5;
	and.b32  	%r4, %r2, 31;
	mov.u32 	%r38, %ctaid.x;
	shl.b32 	%r5, %r38, 6;
	shr.u32 	%r39, %r2, 1;
	add.s32 	%r40, %r5, %r39;
	and.b32  	%r6, %r2, 1;
	shl.b32 	%r8, %r2, 3;
	and.b32  	%r41, %r8, 8;
	mad.lo.s32 	%r42, %r37, %r40, %r41;
	cvt.u64.u32 	%rd86, %r42;
	shr.u32 	%r43, %r2, 3;
	and.b32  	%r44, %r43, 12;
	mov.u32 	%r45, %ctaid.y;
	shl.b32 	%r7, %r45, 6;
	shr.u32 	%r46, %r4, 3;
	and.b32  	%r9, %r8, 56;
	or.b32  	%r47, %r44, %r46;
	mul.lo.s32 	%r10, %r36, %r47;
	setp.gt.u32 	%p1, %r2, 127;
	@%p1 bra 	$L__BB0_2;
	shl.b64 	%rd20, %rd86, 1;
	add.s64 	%rd84, %rd16, %rd20;
	bra.uni 	$L__BB0_3;
$L__BB0_2:
	add.s32 	%r48, %r9, %r7;
	add.s32 	%r49, %r48, %r10;
	mul.wide.u32 	%rd19, %r49, 2;
	add.s64 	%rd84, %rd17, %rd19;
$L__BB0_3:
	setp.gt.u32 	%p2, %r2, 127;
	@%p2 bra 	$L__BB0_5;
	and.b32  	%r58, %r2, 126;
	or.b32  	%r59, %r6, %r58;
	shl.b32 	%r60, %r59, 3;
	mul.wide.u32 	%rd27, %r60, 2;
	mov.u32 	%r61, _ZZ18ada_hgemm_64x64x16P6__halfS0_S0_S0_jjjE4smem;
	cvt.u64.u32 	%rd28, %r61;
	cvta.shared.u64 	%rd29, %rd28;
	add.s64 	%rd26, %rd29, %rd27;
	// begin inline asm
	{.reg .u64 u64addr;
 cvta.to.shared.u64 u64addr, %rd26;
 cvt.u32.u64 %r241, u64addr;}

	// end inline asm
	bra.uni 	$L__BB0_6;
$L__BB0_5:
	and.b32  	%r51, %r8, 192;
	or.b32  	%r52, %r9, %r51;
	shl.b32 	%r53, %r3, 8;
	and.b32  	%r54, %r53, 768;
	or.b32  	%r55, %r52, %r54;
	mul.wide.u32 	%rd22, %r55, 2;
	mov.u32 	%r56, _ZZ18ada_hgemm_64x64x16P6__halfS0_S0_S0_jjjE4smem;
	cvt.u64.u32 	%rd23, %r56;
	cvta.shared.u64 	%rd24, %rd23;
	add.s64 	%rd25, %rd24, %rd22;
	add.s64 	%rd21, %rd25, 4096;
	// begin inline asm
	{.reg .u64 u64addr;
 cvta.to.shared.u64 u64addr, %rd21;
 cvt.u32.u64 %r241, u64addr;}

	// end inline asm
$L__BB0_6:
	mov.u32 	%r248, %r241;
	mov.u32 	%r62, %r248;
	// begin inline asm
	cp.async.ca.shared.global.L2::128B [%r62], [%rd84], 16;

	// end inline asm
	// begin inline asm
	cp.async.wait_all;

	// end inline asm
	bar.sync 	0;
	mov.u32 	%r70, %r248;
	xor.b32  	%r71, %r70, 2048;
	mov.u32 	%r248, %r71;
	shr.u32 	%r72, %r2, 2;
	and.b32  	%r14, %r72, 224;
	or.b32  	%r73, %r14, %r4;
	shl.b32 	%r247, %r73, 4;
	shl.b32 	%r74, %r3, 4;
	and.b32  	%r16, %r74, 48;
	shl.b32 	%r75, %r4, 6;
	or.b32  	%r246, %r16, %r75;
	mul.wide.u32 	%rd34, %r247, 2;
	mov.u32 	%r76, _ZZ18ada_hgemm_64x64x16P6__halfS0_S0_S0_jjjE4smem;
	cvt.u64.u32 	%rd35, %r76;
	cvta.shared.u64 	%rd36, %rd35;
	add.s64 	%rd31, %rd36, %rd34;
	// begin inline asm
	{.reg .u64 u64addr;
 cvta.to.shared.u64 u64addr, %rd31;
 cvt.u32.u64 %r63, u64addr;}

	// end inline asm
	// begin inline asm
	ldmatrix.sync.aligned.m8n8.x2.shared.b16 {%r243, %r244}, [%r63];

	// end inline asm
	mul.wide.u32 	%rd37, %r246, 2;
	add.s64 	%rd38, %rd36, %rd37;
	add.s64 	%rd32, %rd38, 4096;
	// begin inline asm
	{.reg .u64 u64addr;
 cvta.to.shared.u64 u64addr, %rd32;
 cvt.u32.u64 %r67, u64addr;}

	// end inline asm
	// begin inline asm
	ldmatrix.sync.aligned.m8n8.x1.trans.shared.b16 {%r242}, [%r67];

	// end inline asm
	setp.eq.s32 	%p3, %r37, 0;
	@%p3 bra 	$L__BB0_11;
	shl.b32 	%r78, %r36, 4;
	cvt.u64.u32 	%rd39, %r78;
	shl.b32 	%r79, %r2, 4;
	and.b32  	%r80, %r79, 448;
	shl.b32 	%r81, %r2, 1;
	and.b32  	%r82, %r81, 6;
	or.b32  	%r83, %r82, %r80;
	add.s32 	%r84, %r83, %r16;
	shl.b32 	%r85, %r14, 6;
	add.s32 	%r86, %r85, %r84;
	mul.wide.u32 	%rd40, %r86, 2;
	mov.u32 	%r87, _ZZ18ada_hgemm_64x64x16P6__halfS0_S0_S0_jjjE4smem;
	cvt.u64.u32 	%rd41, %r87;
	cvta.shared.u64 	%rd42, %rd41;
	add.s64 	%rd43, %rd42, 8192;
	add.s64 	%rd6, %rd43, %rd40;
	add.s32 	%r88, %r86, 1024;
	mul.wide.u32 	%rd44, %r88, 2;
	add.s64 	%rd7, %rd43, %rd44;
	add.s32 	%r89, %r10, %r7;
	add.s32 	%r90, %r89, %r9;
	cvt.u64.u32 	%rd45, %r90;
	add.s64 	%rd46, %rd39, %rd45;
	shl.b64 	%rd47, %rd46, 1;
	add.s64 	%rd85, %rd17, %rd47;
	mul.wide.u32 	%rd9, %r78, 2;
	mov.b32 	%r245, 0;
$L__BB0_8:
	mov.u64 	%rd87, %rd85;
	@%p2 bra 	$L__BB0_10;
	shl.b64 	%rd48, %rd86, 1;
	add.s64 	%rd49, %rd16, %rd48;
	add.s64 	%rd87, %rd49, 32;
$L__BB0_10:
	mov.u32 	%r91, %r248;
	// begin inline asm
	cp.async.ca.shared.global.L2::128B [%r91], [%rd87], 16;

	// end inline asm
	// begin inline asm
	mma.sync.aligned.m16n8k8.row.col.f16.f16.f16.f16 {%r92,%r93}, {%r243,%r244}, {%r242}, {%r1,%r1};

	// end inline asm
	mul.wide.u32 	%rd71, %r246, 2;
	mov.u32 	%r220, _ZZ18ada_hgemm_64x64x16P6__halfS0_S0_S0_jjjE4smem;
	cvt.u64.u32 	%rd72, %r220;
	cvta.shared.u64 	%rd73, %rd72;
	add.s64 	%rd74, %rd73, 4096;
	add.s64 	%rd53, %rd74, %rd71;
	add.s64 	%rd56, %rd53, 16;
	// begin inline asm
	{.reg .u64 u64addr;
 cvta.to.shared.u64 u64addr, %rd56;
 cvt.u32.u64 %r99, u64addr;}

	// end inline asm
	// begin inline asm
	ldmatrix.sync.aligned.m8n8.x1.trans.shared.b16 {%r100}, [%r99];

	// end inline asm
	// begin inline asm
	{.reg .u64 u64addr;
 cvta.to.shared.u64 u64addr, %rd6;
 cvt.u32.u64 %r102, u64addr;}

	// end inline asm
	// begin inline asm
	{.reg .f16x2 f<2>;
 ld.shared.u32 f0, [%r102];
 ld.shared.u32 f1, [%r102 + 1024];
 add.f16x2 f0, f0, %r92;
 add.f16x2 f1, f1, %r93;
 st.shared.u32 [%r102], f0;
 st.shared.u32 [%r102 + 1024], f1;}

	// end inline asm
	// begin inline asm
	mma.sync.aligned.m16n8k8.row.col.f16.f16.f16.f16 {%r106,%r107}, {%r243,%r244}, {%r100}, {%r1,%r1};

	// end inline asm
	// begin inline asm
	{.reg .u64 u64addr;
 cvta.to.shared.u64 u64addr, %rd53;
 cvt.u32.u64 %r113, u64addr;}

	// end inline asm
	// begin inline asm
	ldmatrix.sync.aligned.m8n8.x1.trans.shared.b16 {%r114}, [%r113];

	// end inline asm
	add.s64 	%rd64, %rd6, 16;
	// begin inline asm
	{.reg .u64 u64addr;
 cvta.to.shared.u64 u64addr, %rd64;
 cvt.u32.u64 %r116, u64addr;}

	// end inline asm
	// begin inline asm
	{.reg .f16x2 f<2>;
 ld.shared.u32 f0, [%r116];
 ld.shared.u32 f1, [%r116 + 1024];
 add.f16x2 f0, f0, %r106;
 add.f16x2 f1, f1, %r107;
 st.shared.u32 [%r116], f0;
 st.shared.u32 [%r116 + 1024], f1;}

	// end inline asm
	mul.wide.u32 	%rd75, %r247, 2;
	add.s64 	%rd76, %rd73, %rd75;
	add.s64 	%rd55, %rd76, 512;
	// begin inline asm
	{.reg .u64 u64addr;
 cvta.to.shared.u64 u64addr, %rd55;
 cvt.u32.u64 %r120, u64addr;}

	// end inline asm
	// begin inline asm
	ldmatrix.sync.aligned.m8n8.x2.shared.b16 {%r121, %r122}, [%r120];

	// end inline asm
	// begin inline asm
	mma.sync.aligned.m16n8k8.row.col.f16.f16.f16.f16 {%r124,%r125}, {%r121,%r122}, {%r114}, {%r1,%r1};

	// end inline asm
	// begin inline asm
	{.reg .u64 u64addr;
 cvta.to.shared.u64 u64addr, %rd56;
 cvt.u32.u64 %r131, u64addr;}

	// end inline asm
	// begin inline asm
	ldmatrix.sync.aligned.m8n8.x1.trans.shared.b16 {%r132}, [%r131];

	// end inline asm
	// begin inline asm
	{.reg .u64 u64addr;
 cvta.to.shared.u64 u64addr, %rd7;
 cvt.u32.u64 %r134, u64addr;}

	// end inline asm
	// begin inline asm
	{.reg .f16x2 f<2>;
 ld.shared.u32 f0, [%r134];
 ld.shared.u32 f1, [%r134 + 1024];
 add.f16x2 f0, f0, %r124;
 add.f16x2 f1, f1, %r125;
 st.shared.u32 [%r134], f0;
 st.shared.u32 [%r134 + 1024], f1;}

	// end inline asm
	// begin inline asm
	mma.sync.aligned.m16n8k8.row.col.f16.f16.f16.f16 {%r138,%r139}, {%r121,%r122}, {%r132}, {%r1,%r1};

	// end inline asm
	add.s64 	%rd63, %rd53, 1024;
	// begin inline asm
	{.reg .u64 u64addr;
 cvta.to.shared.u64 u64addr, %rd63;
 cvt.u32.u64 %r145, u64addr;}

	// end inline asm
	// begin inline asm
	ldmatrix.sync.aligned.m8n8.x1.trans.shared.b16 {%r146}, [%r145];

	// end inline asm
	add.s64 	%rd69, %rd7, 16;
	// begin inline asm
	{.reg .u64 u64addr;
 cvta.to.shared.u64 u64addr, %rd69;
 cvt.u32.u64 %r148, u64addr;}

	// end inline asm
	// begin inline asm
	{.reg .f16x2 f<2>;
 ld.shared.u32 f0, [%r148];
 ld.shared.u32 f1, [%r148 + 1024];
 add.f16x2 f0, f0, %r138;
 add.f16x2 f1, f1, %r139;
 st.shared.u32 [%r148], f0;
 st.shared.u32 [%r148 + 1024], f1;}

	// end inline asm
	add.s64 	%rd60, %rd76, 16;
	// begin inline asm
	{.reg .u64 u64addr;
 cvta.to.shared.u64 u64addr, %rd60;
 cvt.u32.u64 %r152, u64addr;}

	// end inline asm
	// begin inline asm
	ldmatrix.sync.aligned.m8n8.x2.shared.b16 {%r153, %r154}, [%r152];

	// end inline asm
	// begin inline asm
	mma.sync.aligned.m16n8k8.row.col.f16.f16.f16.f16 {%r156,%r157}, {%r153,%r154}, {%r146}, {%r1,%r1};

	// end inline asm
	add.s64 	%rd66, %rd53, 1040;
	// begin inline asm
	{.reg .u64 u64addr;
 cvta.to.shared.u64 u64addr, %rd66;
 cvt.u32.u64 %r163, u64addr;}

	// end inline asm
	// begin inline asm
	ldmatrix.sync.aligned.m8n8.x1.trans.shared.b16 {%r164}, [%r163];

	// end inline asm
	// begin inline asm
	{.reg .u64 u64addr;
 cvta.to.shared.u64 u64addr, %rd6;
 cvt.u32.u64 %r166, u64addr;}

	// end inline asm
	// begin inline asm
	{.reg .f16x2 f<2>;
 ld.shared.u32 f0, [%r166];
 ld.shared.u32 f1, [%r166 + 1024];
 add.f16x2 f0, f0, %r156;
 add.f16x2 f1, f1, %r157;
 st.shared.u32 [%r166], f0;
 st.shared.u32 [%r166 + 1024], f1;}

	// end inline asm
	// begin inline asm
	mma.sync.aligned.m16n8k8.row.col.f16.f16.f16.f16 {%r170,%r171}, {%r153,%r154}, {%r164}, {%r1,%r1};

	// end inline asm
	// begin inline asm
	{.reg .u64 u64addr;
 cvta.to.shared.u64 u64addr, %rd63;
 cvt.u32.u64 %r177, u64addr;}

	// end inline asm
	// begin inline asm
	ldmatrix.sync.aligned.m8n8.x1.trans.shared.b16 {%r178}, [%r177];

	// end inline asm
	// begin inline asm
	{.reg .u64 u64addr;
 cvta.to.shared.u64 u64addr, %rd64;
 cvt.u32.u64 %r180, u64addr;}

	// end inline asm
	// begin inline asm
	{.reg .f16x2 f<2>;
 ld.shared.u32 f0, [%r180];
 ld.shared.u32 f1, [%r180 + 1024];
 add.f16x2 f0, f0, %r170;
 add.f16x2 f1, f1, %r171;
 st.shared.u32 [%r180], f0;
 st.shared.u32 [%r180 + 1024], f1;}

	// end inline asm
	add.s64 	%rd65, %rd76, 528;
	// begin inline asm
	{.reg .u64 u64addr;
 cvta.to.shared.u64 u64addr, %rd65;
 cvt.u32.u64 %r184, u64addr;}

	// end inline asm
	// begin inline asm
	ldmatrix.sync.aligned.m8n8.x2.shared.b16 {%r185, %r186}, [%r184];

	// end inline asm
	// begin inline asm
	mma.sync.aligned.m16n8k8.row.col.f16.f16.f16.f16 {%r188,%r189}, {%r185,%r186}, {%r178}, {%r1,%r1};

	// end inline asm
	// begin inline asm
	{.reg .u64 u64addr;
 cvta.to.shared.u64 u64addr, %rd66;
 cvt.u32.u64 %r195, u64addr;}

	// end inline asm
	// begin inline asm
	ldmatrix.sync.aligned.m8n8.x1.trans.shared.b16 {%r196}, [%r195];

	// end inline asm
	// begin inline asm
	{.reg .u64 u64addr;
 cvta.to.shared.u64 u64addr, %rd7;
 cvt.u32.u64 %r198, u64addr;}

	// end inline asm
	// begin inline asm
	{.reg .f16x2 f<2>;
 ld.shared.u32 f0, [%r198];
 ld.shared.u32 f1, [%r198 + 1024];
 add.f16x2 f0, f0, %r188;
 add.f16x2 f1, f1, %r189;
 st.shared.u32 [%r198], f0;
 st.shared.u32 [%r198 + 1024], f1;}

	// end inline asm
	// begin inline asm
	mma.sync.aligned.m16n8k8.row.col.f16.f16.f16.f16 {%r202,%r203}, {%r185,%r186}, {%r196}, {%r1,%r1};

	// end inline asm
	xor.b32  	%r246, %r246, 1024;
	xor.b64  	%rd77, %rd71, 2048;
	add.s64 	%rd68, %rd74, %rd77;
	// begin inline asm
	{.reg .u64 u64addr;
 cvta.to.shared.u64 u64addr, %rd68;
 cvt.u32.u64 %r209, u64addr;}

	// end inline asm
	// begin inline asm
	ldmatrix.sync.aligned.m8n8.x1.trans.shared.b16 {%r242}, [%r209];

	// end inline asm
	// begin inline asm
	{.reg .u64 u64addr;
 cvta.to.shared.u64 u64addr, %rd69;
 cvt.u32.u64 %r212, u64addr;}

	// end inline asm
	// begin inline asm
	{.reg .f16x2 f<2>;
 ld.shared.u32 f0, [%r212];
 ld.shared.u32 f1, [%r212 + 1024];
 add.f16x2 f0, f0, %r202;
 add.f16x2 f1, f1, %r203;
 st.shared.u32 [%r212], f0;
 st.shared.u32 [%r212 + 1024], f1;}

	// end inline asm
	xor.b32  	%r247, %r247, 1024;
	xor.b64  	%rd78, %rd75, 2048;
	add.s64 	%rd70, %rd73, %rd78;
	// begin inline asm
	{.reg .u64 u64addr;
 cvta.to.shared.u64 u64addr, %rd70;
 cvt.u32.u64 %r216, u64addr;}

	// end inline asm
	// begin inline asm
	ldmatrix.sync.aligned.m8n8.x2.shared.b16 {%r243, %r244}, [%r216];

	// end inline asm
	// begin inline asm
	cp.async.wait_all;

	// end inline asm
	bar.sync 	0;
	mov.u32 	%r221, %r248;
	xor.b32  	%r222, %r221, 2048;
	mov.u32 	%r248, %r222;
	add.s32 	%r245, %r245, 16;
	add.s64 	%rd85, %rd85, %rd9;
	add.s64 	%rd86, %rd86, 16;
	setp.lt.u32 	%p5, %r245, %r37;
	@%p5 bra 	$L__BB0_8;
$L__BB0_11:
	cvta.to.global.u64 	%rd79, %rd18;
	add.s32 	%r223, %r4, %r14;
	add.s32 	%r224, %r223, %r5;
	add.s32 	%r225, %r16, %r7;
	mad.lo.s32 	%r226, %r36, %r224, %r225;
	mul.wide.u32 	%rd80, %r226, 2;
	add.s64 	%rd81, %rd79, %rd80;
	shl.b32 	%r227, %r223, 7;
	shl.b32 	%r228, %r16, 1;
	or.b32  	%r229, %r227, %r228;
	mov.u32 	%r230, _ZZ18ada_hgemm_64x64x16P6__halfS0_S0_S0_jjjE4smem;
	add.s32 	%r231, %r230, %r229;
	ld.shared.v4.u32 	{%r232, %r233, %r234, %r235}, [%r231+8192];
	st.global.v4.u32 	[%rd81], {%r232, %r233, %r234, %r235};
	add.s32 	%r236, %r226, 8;
	mul.wide.u32 	%rd82, %r236, 2;
	add.s64 	%rd83, %rd79, %rd82;
	ld.shared.v4.u32 	{%r237, %r238, %r239, %r240}, [%r231+8208];
	st.global.v4.u32 	[%rd83], {%r237, %r238, %r239, %r240};
	ret;

}


// ===== COMPILED SASS (sm_100) =====

	.target	sm_100

	.elftype	@"ET_EXEC"


//--------------------- .note.nv.tkinfo           --------------------------
	.section	.note.nv.tkinfo,"",@"SHT_NOTE"
	.sectionflags	@"SHF_NOTE_NV_TKINFO"
	.tkinfo
        /*0018*/ 	.word	0x00000002
        /*0030*/ 	.string	""
        /*0030*/ 	.string	"ptxas"
        /*0030*/ 	.string	"Cuda compilation tools, release 13.0, V13.0.88"
        /*0030*/ 	.string	"Build cuda_13.0.r13.0/compiler.36424714_0"
        /*0030*/ 	.string	"-arch sm_100 -m 64 "



//--------------------- .note.nv.cuinfo           --------------------------
	.section	.note.nv.cuinfo,"",@"SHT_NOTE"
	.sectionflags	@"SHF_NOTE_NV_CUINFO"
        /*0018*/ 	.short	0x0002
        /*001a*/ 	.short	0x0064
        /*001c*/ 	.short	0x0082
	.zero		2


//--------------------- .nv.info                  --------------------------
	.section	.nv.info,"",@"SHT_CUDA_INFO"
	.align	4


	//----- nvinfo : EIATTR_REGCOUNT
	.align		4
        /*0000*/ 	.byte	0x04, 0x2f
        /*0002*/ 	.short	(.L_1 - .L_0)
	.align		4
.L_0:
        /*0004*/ 	.word	index@(_Z18ada_hgemm_64x64x16P6__halfS0_S0_S0_jjj)
        /*0008*/ 	.word	0x00000028


	//----- nvinfo : EIATTR_FRAME_SIZE
	.align		4
.L_1:
        /*000c*/ 	.byte	0x04, 0x11
        /*000e*/ 	.short	(.L_3 - .L_2)
	.align		4
.L_2:
        /*0010*/ 	.word	index@(_Z18ada_hgemm_64x64x16P6__halfS0_S0_S0_jjj)
        /*0014*/ 	.word	0x00000000


	//----- nvinfo : EIATTR_MIN_STACK_SIZE
	.align		4
.L_3:
        /*0018*/ 	.byte	0x04, 0x12
        /*001a*/ 	.short	(.L_5 - .L_4)
	.align		4
.L_4:
        /*001c*/ 	.word	index@(_Z18ada_hgemm_64x64x16P6__halfS0_S0_S0_jjj)
        /*0020*/ 	.word	0x00000000
.L_5:


//--------------------- .nv.compat                --------------------------
	.section	.nv.compat,"",@"SHT_CUDA_COMPAT_INFO"
	.align	4
        /*0000*/ 	.byte	0x02, 0x09, 0x00, 0x00, 0x02, 0x02, 0x01, 0x00, 0x02, 0x05, 0x05, 0x00, 0x03, 0x07, 0x01, 0x01
        /*0010*/ 	.byte	0x02, 0x03, 0x00, 0x00, 0x02, 0x06, 0x01, 0x00, 0x04, 0x0b, 0x08, 0x00, 0x09, 0x00, 0x00, 0x00
        /*0020*/ 	.byte	0x00, 0x00, 0x00, 0x00


//--------------------- .nv.info._Z18ada_hgemm_64x64x16P6__halfS0_S0_S0_jjj --------------------------
	.section	.nv.info._Z18ada_hgemm_64x64x16P6__halfS0_S0_S0_jjj,"",@"SHT_CUDA_INFO"
	.sectionflags	@""
	.align	4


	//----- nvinfo : EIATTR_CUDA_API_VERSION
	.align		4
        /*0000*/ 	.byte	0x04, 0x37
        /*0002*/ 	.short	(.L_7 - .L_6)
.L_6:
        /*0004*/ 	.word	0x00000082


	//----- nvinfo : EIATTR_KPARAM_INFO
	.align		4
.L_7:
        /*0008*/ 	.byte	0x04, 0x17
        /*000a*/ 	.short	(.L_9 - .L_8)
.L_8:
        /*000c*/ 	.word	0x00000000
        /*0010*/ 	.short	0x0006
        /*0012*/ 	.short	0x0028
        /*0014*/ 	.byte	0x00, 0xf0, 0x11, 0x00


	//----- nvinfo : EIATTR_KPARAM_INFO
	.align		4
.L_9:
        /*0018*/ 	.byte	0x04, 0x17
        /*001a*/ 	.short	(.L_11 - .L_10)
.L_10:
        /*001c*/ 	.word	0x00000000
        /*0020*/ 	.short	0x0005
        /*0022*/ 	.short	0x0024
        /*0024*/ 	.byte	0x00, 0xf0, 0x11, 0x00


	//----- nvinfo : EIATTR_KPARAM_INFO
	.align		4
.L_11:
        /*0028*/ 	.byte	0x04, 0x17
        /*002a*/ 	.short	(.L_13 - .L_12)
.L_12:
        /*002c*/ 	.word	0x00000000
        /*0030*/ 	.short	0x0004
        /*0032*/ 	.short	0x0020
        /*0034*/ 	.byte	0x00, 0xf0, 0x11, 0x00


	//----- nvinfo : EIATTR_KPARAM_INFO
	.align		4
.L_13:
        /*0038*/ 	.byte	0x04, 0x17
        /*003a*/ 	.short	(.L_15 - .L_14)
.L_14:
        /*003c*/ 	.word	0x00000000
        /*0040*/ 	.short	0x0003
        /*0042*/ 	.short	0x0018
        /*0044*/ 	.byte	0x00, 0xf5, 0x21, 0x00


	//----- nvinfo : EIATTR_KPARAM_INFO
	.align		4
.L_15:
        /*0048*/ 	.byte	0x04, 0x17
        /*004a*/ 	.short	(.L_17 - .L_16)
.L_16:
        /*004c*/ 	.word	0x00000000
        /*0050*/ 	.short	0x0002
        /*0052*/ 	.short	0x0010
        /*0054*/ 	.byte	0x00, 0xf5, 0x21, 0x00


	//----- nvinfo : EIATTR_KPARAM_INFO
	.align		4
.L_17:
        /*0058*/ 	.byte	0x04, 0x17
        /*005a*/ 	.short	(.L_19 - .L_18)
.L_18:
        /*005c*/ 	.word	0x00000000
        /*0060*/ 	.short	0x0001
        /*0062*/ 	.short	0x0008
        /*0064*/ 	.byte	0x00, 0xf5, 0x21, 0x00


	//----- nvinfo : EIATTR_KPARAM_INFO
	.align		4
.L_19:
        /*0068*/ 	.byte	0x04, 0x17
        /*006a*/ 	.short	(.L_21 - .L_20)
.L_20:
        /*006c*/ 	.word	0x00000000
        /*0070*/ 	.short	0x0000
        /*0072*/ 	.short	0x0000
        /*0074*/ 	.byte	0x00, 0xf5, 0x21, 0x00


	//----- nvinfo : EIATTR_SPARSE_MMA_MASK
	.align		4
.L_21:
        /*0078*/ 	.byte	0x03, 0x50
        /*007a*/ 	.short	0x0000


	//----- nvinfo : EIATTR_MAXREG_COUNT
	.align		4
        /*007c*/ 	.byte	0x03, 0x1b
        /*007e*/ 	.short	0x00ff


	//----- nvinfo : EIATTR_NUM_BARRIERS
	.align		4
        /*0080*/ 	.byte	0x02, 0x4c
        /*0082*/ 	.byte	0x01
	.zero		1


	//----- nvinfo : EIATTR_MERCURY_ISA_VERSION
	.align		4
        /*0084*/ 	.byte	0x03, 0x5f
        /*0086*/ 	.short	0x0101


	//----- nvinfo : EIATTR_VRC_CTA_INIT_COUNT
	.align		4
        /*0088*/ 	.byte	0x02, 0x4a
	.zero		1
	.zero		1


	//----- nvinfo : EIATTR_EXIT_INSTR_OFFSETS
	.align		4
        /*008c*/ 	.byte	0x04, 0x1c
        /*008e*/ 	.short	(.L_23 - .L_22)


	//   ....[0]....
.L_22:
        /*0090*/ 	.word	0x000010f0


	//----- nvinfo : EIATTR_CRS_STACK_SIZE
	.align		4
.L_23:
        /*0094*/ 	.byte	0x04, 0x1e
        /*0096*/ 	.short	(.L_25 - .L_24)
.L_24:
        /*0098*/ 	.word	0x00000000


	//----- nvinfo : EIATTR_CBANK_PARAM_SIZE
	.align		4
.L_25:
        /*009c*/ 	.byte	0x03, 0x19
        /*009e*/ 	.short	0x002c


	//----- nvinfo : EIATTR_PARAM_CBANK
	.align		4
        /*00a0*/ 	.byte	0x04, 0x0a
        /*00a2*/ 	.short	(.L_27 - .L_26)
	.align		4
.L_26:
        /*00a4*/ 	.word	index@(.nv.constant0._Z18ada_hgemm_64x64x16P6__halfS0_S0_S0_jjj)
        /*00a8*/ 	.short	0x0380
        /*00aa*/ 	.short	0x002c


	//----- nvinfo : EIATTR_SW_WAR
	.align		4
.L_27:
        /*00ac*/ 	.byte	0x04, 0x36
        /*00ae*/ 	.short	(.L_29 - .L_28)
.L_28:
        /*00b0*/ 	.word	0x00000008
.L_29:


//--------------------- .nv.callgraph             --------------------------
	.section	.nv.callgraph,"",@"SHT_CUDA_CALLGRAPH"
	.align	4
	.sectionentsize	8
	.align		4
        /*0000*/ 	.word	0x00000000
	.align		4
        /*0004*/ 	.word	0xffffffff
	.align		4
        /*0008*/ 	.word	0x00000000
	.align		4
        /*000c*/ 	.word	0xfffffffe
	.align		4
        /*0010*/ 	.word	0x00000000
	.align		4
        /*0014*/ 	.word	0xfffffffd
	.align		4
        /*0018*/ 	.word	0x00000000
	.align		4
        /*001c*/ 	.word	0xfffffffc


//--------------------- .text._Z18ada_hgemm_64x64x16P6__halfS0_S0_S0_jjj --------------------------
	.section	.text._Z18ada_hgemm_64x64x16P6__halfS0_S0_S0_jjj,"ax",@progbits
	.align	128
        .global         _Z18ada_hgemm_64x64x16P6__halfS0_S0_S0_jjj
        .type           _Z18ada_hgemm_64x64x16P6__halfS0_S0_S0_jjj,@function
        .size           _Z18ada_hgemm_64x64x16P6__halfS0_S0_S0_jjj,(.L_x_5 - _Z18ada_hgemm_64x64x16P6__halfS0_S0_S0_jjj)
        .other          _Z18ada_hgemm_64x64x16P6__halfS0_S0_S0_jjj,@"STO_CUDA_ENTRY STV_DEFAULT"
_Z18ada_hgemm_64x64x16P6__halfS0_S0_S0_jjj:
.text._Z18ada_hgemm_64x64x16P6__halfS0_S0_S0_jjj:
[----:B------:R-:W-:Y:S01]  /*0000*/  LDC R1, c[0x0][0x37c] ;  /* 0x0000df00ff017b82 */ /* 0x000fe20000000800 */
[----:B------:R-:W1:Y:S01]  /*0010*/  S2R R5, SR_TID.X ;  /* 0x0000000000057919 */ /* 0x000e620000002100 */
[----:B------:R-:W2:Y:S01]  /*0020*/  LDCU UR7, c[0x0][0x3a8] ;  /* 0x00007500ff0777ac */ /* 0x000ea20008000800 */
[----:B------:R-:W-:Y:S01]  /*0030*/  IMAD.MOV.U32 R22, RZ, RZ, RZ ;  /* 0x000000ffff167224 */ /* 0x000fe200078e00ff */
[----:B------:R-:W-:Y:S01]  /*0040*/  BSSY.RECONVERGENT B0, `(.L_x_0) ;  /* 0x0000038000007945 */ /* 0x000fe20003800200 */
[----:B------:R-:W3:Y:S01]  /*0050*/  S2R R0, SR_CTAID.X ;  /* 0x0000000000007919 */ /* 0x000ee20000002500 */
[----:B------:R-:W4:Y:S01]  /*0060*/  LDCU.64 UR8, c[0x0][0x358] ;  /* 0x00006b00ff0877ac */ /* 0x000f220008000a00 */
[----:B------:R-:W5:Y:S01]  /*0070*/  S2R R7, SR_CTAID.Y ;  /* 0x0000000000077919 */ /* 0x000f620000002600 */
[C---:B-1----:R-:W-:Y:S01]  /*0080*/  ISETP.GT.U32.AND P0, PT, R5.reuse, 0x7f, PT ;  /* 0x0000007f0500780c */ /* 0x042fe20003f04070 */
[----:B------:R-:W-:Y:S01]  /*0090*/  IMAD.SHL.U32 R19, R5, 0x8, RZ ;  /* 0x0000000805137824 */ /* 0x000fe200078e00ff */
[----:B------:R-:W-:-:S02]  /*00a0*/  SHF.R.U32.HI R3, RZ, 0x1, R5 ;  /* 0x00000001ff037819 */ /* 0x000fc40000011605 */
[----:B------:R-:W-:Y:S02]  /*00b0*/  SHF.R.U32.HI R2, RZ, 0x3, R5 ;  /* 0x00000003ff027819 */ /* 0x000fe40000011605 */
[----:B------:R-:W-:Y:S01]  /*00c0*/  LOP3.LUT R14, R5, 0x1f, RZ, 0xc0, !PT ;  /* 0x0000001f050e7812 */ /* 0x000fe200078ec0ff */
[----:B---3--:R-:W-:Y:S01]  /*00d0*/  IMAD R11, R0, 0x40, R3 ;  /* 0x00000040000b7824 */ /* 0x008fe200078e0203 */
[----:B------:R-:W-:Y:S02]  /*00e0*/  LOP3.LUT R3, R2, 0xc, RZ, 0xc0, !PT ;  /* 0x0000000c02037812 */ /* 0x000fe400078ec0ff */
[C---:B------:R-:W-:Y:S02]  /*00f0*/  LOP3.LUT R2, R19.reuse, 0x38, RZ, 0xc0, !PT ;  /* 0x0000003813027812 */ /* 0x040fe400078ec0ff */
[----:B------:R-:W-:Y:S01]  /*0100*/  LOP3.LUT R6, R19, 0x8, RZ, 0xc0, !PT ;  /* 0x0000000813067812 */ /* 0x000fe200078ec0ff */
[----:B------:R-:W1:Y:S01]  /*0110*/  @!P0 S2R R16, SR_CgaCtaId ;  /* 0x0000000000108919 */ /* 0x000e620000008800 */
[----:B------:R-:W3:Y:S01]  /*0120*/  @P0 LDC R17, c[0x0][0x3a4] ;  /* 0x0000e900ff110b82 */ /* 0x000ee20000000800 */
[----:B------:R-:W-:Y:S01]  /*0130*/  LOP3.LUT R4, R5, 0x1, RZ, 0xc0, !PT ;  /* 0x0000000105047812 */ /* 0x000fe200078ec0ff */
[----:B-----5:R-:W-:Y:S01]  /*0140*/  @P0 IMAD R10, R7, 0x40, R2 ;  /* 0x00000040070a0824 */ /* 0x020fe200078e0202 */
[----:B------:R-:W5:Y:S01]  /*0150*/  @!P0 S2R R23, SR_SWINHI ;  /* 0x0000000000178919 */ /* 0x000f620000002f00 */
[----:B------:R-:W-:Y:S01]  /*0160*/  @!P0 MOV R15, 0x400 ;  /* 0x00000400000f8802 */ /* 0x000fe20000000f00 */
[----:B--2---:R-:W-:Y:S01]  /*0170*/  IMAD R11, R11, UR7, R6 ;  /* 0x000000070b0b7c24 */ /* 0x004fe2000f8e0206 */
[----:B------:R-:W-:-:S02]  /*0180*/  LEA.HI R3, R14, R3, RZ, 0x1d ;  /* 0x000000030e037211 */ /* 0x000fc400078fe8ff */
[----:B------:R-:W2:Y:S01]  /*0190*/  @!P0 LDC.64 R8, c[0x0][0x380] ;  /* 0x0000e000ff088b82 */ /* 0x000ea20000000a00 */
[--C-:B------:R-:W-:Y:S02]  /*01a0*/  @!P0 LOP3.LUT R4, R4, 0x7e, R5.reuse, 0xf8, !PT ;  /* 0x0000007e04048812 */ /* 0x100fe400078ef805 */
[----:B------:R-:W-:-:S03]  /*01b0*/  SHF.R.U32.HI R6, RZ, 0x5, R5 ;  /* 0x00000005ff067819 */ /* 0x000fc60000011605 */
[----:B------:R-:W-:Y:S02]  /*01c0*/  @!P0 IMAD.SHL.U32 R21, R4, 0x8, RZ ;  /* 0x0000000804158824 */ /* 0x000fe400078e00ff */
[----:B------:R-:W4:Y:S01]  /*01d0*/  @P0 LDC.64 R12, c[0x0][0x388] ;  /* 0x0000e200ff0c0b82 */ /* 0x000f220000000a00 */
[----:B-1----:R-:W-:Y:S01]  /*01e0*/  @!P0 LEA R16, R16, R15, 0x18 ;  /* 0x0000000f10108211 */ /* 0x002fe200078ec0ff */
[----:B---3--:R-:W-:Y:S01]  /*01f0*/  @P0 IMAD R15, R3, R17, R10 ;  /* 0x00000011030f0224 */ /* 0x008fe200078e020a */
[C---:B--2---:R-:W-:Y:S02]  /*0200*/  @!P0 LEA R4, P1, R11.reuse, R8, 0x1 ;  /* 0x000000080b048211 */ /* 0x044fe400078208ff */
[----:B------:R-:W-:Y:S02]  /*0210*/  @!P0 MOV R16, R16 ;  /* 0x0000001000108202 */ /* 0x000fe40000000f00 */
[----:B-----5:R-:W-:Y:S02]  /*0220*/  @!P0 MOV R17, R23 ;  /* 0x0000001700118202 */ /* 0x020fe40000000f00 */
[----:B------:R-:W-:Y:S01]  /*0230*/  @!P0 LEA.HI.X R25, R11, R9, R22, 0x1, P1 ;  /* 0x000000090b198211 */ /* 0x000fe200008f0c16 */
[----:B------:R-:W-:Y:S01]  /*0240*/  IMAD.SHL.U32 R9, R6, 0x10, RZ ;  /* 0x0000001006097824 */ /* 0x000fe200078e00ff */
[----:B------:R-:W-:Y:S01]  /*0250*/  SHF.R.U32.HI R8, RZ, 0x2, R5 ;  /* 0x00000002ff087819 */ /* 0x000fe20000011605 */
[----:B------:R-:W-:-:S03]  /*0260*/  @!P0 IMAD.WIDE.U32 R20, R21, 0x2, R16 ;  /* 0x0000000215148825 */ /* 0x000fc600078e0010 */
[----:B------:R-:W-:Y:S01]  /*0270*/  LOP3.LUT R9, R9, 0x30, RZ, 0xc0, !PT ;  /* 0x0000003009097812 */ /* 0x000fe200078ec0ff */
[----:B----4-:R-:W-:Y:S01]  /*0280*/  @P0 IMAD.WIDE.U32 R12, R15, 0x2, R12 ;  /* 0x000000020f0c0825 */ /* 0x010fe200078e000c */
[----:B------:R-:W-:-:S03]  /*0290*/  @!P0 MOV R15, R20 ;  /* 0x00000014000f8202 */ /* 0x000fc60000000f00 */
[----:B------:R-:W-:Y:S02]  /*02a0*/  @P0 IMAD.MOV.U32 R4, RZ, RZ, R12 ;  /* 0x000000ffff040224 */ /* 0x000fe400078e000c */
[----:B------:R-:W-:Y:S01]  /*02b0*/  @P0 IMAD.MOV.U32 R25, RZ, RZ, R13 ;  /* 0x000000ffff190224 */ /* 0x000fe200078e000d */
[----:B------:R-:W-:Y:S06]  /*02c0*/  @!P0 BRA `(.L_x_1) ;  /* 0x00000000003c8947 */ /* 0x000fec0003800000 */
[----:B------:R-:W1:Y:S01]  /*02d0*/  S2UR UR5, SR_CgaCtaId ;  /* 0x00000000000579c3 */ /* 0x000e620000008800 */
[----:B------:R-:W-:Y:S01]  /*02e0*/  UMOV UR4, 0x400 ;  /* 0x0000040000047882 */ /* 0x000fe20000000000 */
[----:B------:R-:W-:Y:S01]  /*02f0*/  IMAD.SHL.U32 R6, R6, 0x100, RZ ;  /* 0x0000010006067824 */ /* 0x000fe200078e00ff */
[----:B------:R-:W-:-:S04]  /*0300*/  LOP3.LUT R19, R2, 0xc0, R19, 0xf8, !PT ;  /* 0x000000c002137812 */ /* 0x000fc800078ef813 */
[----:B------:R-:W-:Y:S01]  /*0310*/  LOP3.LUT R13, R19, 0x300, R6, 0xf8, !PT ;  /* 0x00000300130d7812 */ /* 0x000fe200078ef806 */
[----:B------:R-:W2:Y:S01]  /*0320*/  S2UR UR6, SR_SWINHI ;  /* 0x00000000000679c3 */ /* 0x000ea20000002f00 */
[----:B-1----:R-:W-:-:S07]  /*0330*/  ULEA UR4, UR5, UR4, 0x18 ;  /* 0x0000000405047291 */ /* 0x002fce000f8ec0ff */
[----:B------:R-:W-:Y:S01]  /*0340*/  UMOV UR4, UR4 ;  /* 0x0000000400047c82 */ /* 0x000fe20008000000 */
[----:B--2---:R-:W-:Y:S01]  /*0350*/  UMOV UR5, UR6 ;  /* 0x0000000600057c82 */ /* 0x004fe20008000000 */
[----:B------:R-:W-:Y:S01]  /*0360*/  MOV R16, UR4 ;  /* 0x0000000400107c02 */ /* 0x000fe20008000f00 */
[----:B------:R-:W-:-:S04]  /*0370*/  IMAD.U32 R17, RZ, RZ, UR5 ;  /* 0x00000005ff117e24 */ /* 0x000fc8000f8e00ff */
[----:B------:R-:W-:-:S03]  /*0380*/  IMAD.WIDE.U32 R12, R13, 0x2, R16 ;  /* 0x000000020d0c7825 */ /* 0x000fc600078e0010 */
[----:B------:R-:W-:-:S05]  /*0390*/  IADD3 R12, P1, PT, R12, 0x1000, RZ ;  /* 0x000010000c0c7810 */ /* 0x000fca0007f3e0ff */
[----:B------:R-:W-:-:S05]  /*03a0*/  IMAD.X R13, RZ, RZ, R13, P1 ;  /* 0x000000ffff0d7224 */ /* 0x000fca00008e060d */
[----:B------:R-:W-:-:S07]  /*03b0*/  MOV R15, R12 ;  /* 0x0000000c000f7202 */ /* 0x000fce0000000f00 */
.L_x_1:
[----:B------:R-:W-:Y:S05]  /*03c0*/  BSYNC.RECONVERGENT B0 ;  /* 0x0000000000007941 */ /* 0x000fea0003800200 */
.L_x_0:
[----:B------:R-:W-:Y:S01]  /*03d0*/  IMAD.MOV.U32 R24, RZ, RZ, R4 ;  /* 0x000000ffff187224 */ /* 0x000fe200078e0004 */
[----:B------:R-:W-:Y:S01]  /*03e0*/  LOP3.LUT R8, R8, 0xe0, RZ, 0xc0, !PT ;  /* 0x000000e008087812 */ /* 0x000fe200078ec0ff */
[----:B------:R-:W-:Y:S01]  /*03f0*/  IMAD R14, R14, 0x40, R9 ;  /* 0x000000400e0e7824 */ /* 0x000fe200078e0209 */
[----:B------:R-:W-:Y:S01]  /*0400*/  UISETP.NE.AND UP0, UPT, UR7, URZ, UPT ;  /* 0x000000ff0700728c */ /* 0x000fe2000bf05270 */
[----:B------:R-:W-:Y:S01]  /*0410*/  IMAD.SHL.U32 R4, R7, 0x40, RZ ;  /* 0x0000004007047824 */ /* 0x000fe200078e00ff */
[----:B------:R-:W-:Y:S01]  /*0420*/  @!PT LDS RZ, [RZ] ;  /* 0x00000000fffff984 */ /* 0x000fe20000000800 */
[----:B------:R-:W-:Y:S01]  /*0430*/  @!PT LDS RZ, [RZ] ;  /* 0x00000000fffff984 */ /* 0x000fe20000000800 */
[----:B------:R-:W-:Y:S01]  /*0440*/  @!PT LDS RZ, [RZ] ;  /* 0x00000000fffff984 */ /* 0x000fe20000000800 */
[----:B------:R1:W-:Y:S01]  /*0450*/  LDGSTS.E.LTC128B.128 [R15], desc[UR8][R24.64] ;  /* 0x00000000180f7fae */ /* 0x0003e2000b9a1a08 */
[----:B------:R-:W-:Y:S01]  /*0460*/  IMAD.WIDE.U32 R18, R14, 0x2, R16 ;  /* 0x000000020e127825 */ /* 0x000fe200078e0010 */
[----:B------:R-:W-:Y:S02]  /*0470*/  LOP3.LUT R21, R8, 0x1f, R5, 0xf8, !PT ;  /* 0x0000001f08157812 */ /* 0x000fe400078ef805 */
[----:B------:R-:W0:Y:S01]  /*0480*/  LDGDEPBAR ;  /* 0x00000000000079af */ /* 0x000e220000000000 */
[----:B------:R-:W-:-:S02]  /*0490*/  IADD3 R18, P1, PT, R18, 0x1000, RZ ;  /* 0x0000100012127810 */ /* 0x000fc40007f3e0ff */
[----:B------:R-:W-:-:S03]  /*04a0*/  IMAD.SHL.U32 R21, R21, 0x10, RZ ;  /* 0x0000001015157824 */ /* 0x000fc600078e00ff */
[----:B------:R-:W-:Y:S02]  /*04b0*/  IMAD.X R19, RZ, RZ, R19, P1 ;  /* 0x000000ffff137224 */ /* 0x000fe400008e0613 */
[----:B------:R-:W-:-:S03]  /*04c0*/  IMAD.WIDE.U32 R12, R21, 0x2, R16 ;  /* 0x00000002150c7825 */ /* 0x000fc600078e0010 */
[----:B------:R-:W-:Y:S02]  /*04d0*/  MOV R23, R18 ;  /* 0x0000001200177202 */ /* 0x000fe40000000f00 */
[----:B------:R-:W-:Y:S01]  /*04e0*/  MOV R12, R12 ;  /* 0x0000000c000c7202 */ /* 0x000fe20000000f00 */
[----:B------:R-:W-:-:S04]  /*04f0*/  DEPBAR.LE SB0, 0x0 ;  /* 0x000080000000791a */ /* 0x000fc80000000000 */
[----:B------:R-:W-:Y:S06]  /*0500*/  BAR.SYNC.DEFER_BLOCKING 0x0 ;  /* 0x0000000000007b1d */ /* 0x000fec0000010000 */
[----:B------:R1:W2:Y:S04]  /*0510*/  LDSM.16.M88.2 R18, [R12] ;  /* 0x000000000c12783b */ /* 0x0002a80000000100 */
[----:B------:R-:W3:Y:S01]  /*0520*/  LDSM.16.MT88 R23, [R23] ;  /* 0x000000001717783b */ /* 0x000ee20000004000 */
[----:B------:R-:W-:Y:S05]  /*0530*/  BRA.U !UP0, `(.L_x_2) ;  /* 0x0000000908887547 */ /* 0x000fea000b800000 */
[----:B------:R-:W4:Y:S01]  /*0540*/  LDC R10, c[0x0][0x3a4] ;  /* 0x0000e900ff0a7b82 */ /* 0x000f220000000800 */
[C---:B------:R-:W-:Y:S01]  /*0550*/  SHF.L.U32 R6, R5.reuse, 0x1, RZ ;  /* 0x0000000105067819 */ /* 0x040fe200000006ff */
[----:B------:R-:W-:Y:S01]  /*0560*/  IMAD.SHL.U32 R5, R5, 0x10, RZ ;  /* 0x0000001005057824 */ /* 0x000fe200078e00ff */
[----:B------:R-:W5:Y:S02]  /*0570*/  LDCU.64 UR4, c[0x0][0x388] ;  /* 0x00007100ff0477ac */ /* 0x000f640008000a00 */
[----:B------:R-:W-:Y:S01]  /*0580*/  LOP3.LUT R6, R6, 0x6, RZ, 0xc0, !PT ;  /* 0x0000000606067812 */ /* 0x000fe200078ec0ff */
[----:B------:R-:W1:Y:S03]  /*0590*/  LDCU UR6, c[0x0][0x3a8] ;  /* 0x00007500ff0677ac */ /* 0x000e660008000800 */
[----:B------:R-:W-:-:S05]  /*05a0*/  LOP3.LUT R6, R6, 0x1c0, R5, 0xf8, !PT ;  /* 0x000001c006067812 */ /* 0x000fca00078ef805 */
[----:B------:R-:W-:Y:S01]  /*05b0*/  IMAD.IADD R9, R9, 0x1, R6 ;  /* 0x0000000109097824 */ /* 0x000fe200078e0206 */
[----:B------:R-:W-:-:S03]  /*05c0*/  IADD3 R6, P1, PT, R16, 0x2000, RZ ;  /* 0x0000200010067810 */ /* 0x000fc60007f3e0ff */
[----:B------:R-:W-:Y:S02]  /*05d0*/  IMAD R9, R8, 0x40, R9 ;  /* 0x0000004008097824 */ /* 0x000fe400078e0209 */
[----:B------:R-:W-:Y:S02]  /*05e0*/  IMAD.X R7, RZ, RZ, R17, P1 ;  /* 0x000000ffff077224 */ /* 0x000fe400008e0611 */
[C---:B------:R-:W-:Y:S02]  /*05f0*/  VIADD R13, R9.reuse, 0x400 ;  /* 0x00000400090d7836 */ /* 0x040fe40000000000 */
[----:B------:R-:W-:-:S04]  /*0600*/  IMAD.WIDE.U32 R8, R9, 0x2, R6 ;  /* 0x0000000209087825 */ /* 0x000fc800078e0006 */
[----:B----4-:R-:W-:Y:S01]  /*0610*/  IMAD R3, R3, R10, R4 ;  /* 0x0000000a03037224 */ /* 0x010fe200078e0204 */
[----:B-1----:R-:W-:Y:S01]  /*0620*/  IADD3 R24, P1, PT, R8, 0x10, RZ ;  /* 0x0000001008187810 */ /* 0x002fe20007f3e0ff */
[----:B------:R-:W-:Y:S01]  /*0630*/  IMAD.WIDE.U32 R12, R13, 0x2, R6 ;  /* 0x000000020d0c7825 */ /* 0x000fe200078e0006 */
[----:B------:R-:W-:Y:S02]  /*0640*/  MOV R8, R8 ;  /* 0x0000000800087202 */ /* 0x000fe40000000f00 */
[----:B------:R-:W-:Y:S01]  /*0650*/  IADD3.X R25, PT, PT, RZ, R9, RZ, P1, !PT ;  /* 0x00000009ff197210 */ /* 0x000fe20000ffe4ff */
[----:B------:R-:W-:Y:S01]  /*0660*/  IMAD.IADD R6, R2, 0x1, R3 ;  /* 0x0000000102067824 */ /* 0x000fe200078e0203 */
[----:B------:R-:W-:Y:S01]  /*0670*/  IADD3 R2, P2, PT, R12, 0x10, RZ ;  /* 0x000000100c027810 */ /* 0x000fe20007f5e0ff */
[----:B------:R-:W-:Y:S01]  /*0680*/  IMAD.SHL.U32 R7, R10, 0x10, RZ ;  /* 0x000000100a077824 */ /* 0x000fe200078e00ff */
[----:B------:R-:W-:Y:S02]  /*0690*/  MOV R9, R12 ;  /* 0x0000000c00097202 */ /* 0x000fe40000000f00 */
[----:B------:R-:W-:Y:S01]  /*06a0*/  MOV R10, R24 ;  /* 0x00000018000a7202 */ /* 0x000fe20000000f00 */
[----:B------:R-:W-:Y:S01]  /*06b0*/  IMAD.X R3, RZ, RZ, R13, P2 ;  /* 0x000000ffff037224 */ /* 0x000fe200010e060d */
[----:B------:R-:W-:-:S02]  /*06c0*/  IADD3 R5, P1, PT, R7, R6, RZ ;  /* 0x0000000607057210 */ /* 0x000fc40007f3e0ff */
[----:B------:R-:W-:Y:S02]  /*06d0*/  IADD3 R12, P2, PT, R16, 0x1000, RZ ;  /* 0x00001000100c7810 */ /* 0x000fe40007f5e0ff */
[----:B------:R-:W-:Y:S01]  /*06e0*/  MOV R13, R2 ;  /* 0x00000002000d7202 */ /* 0x000fe20000000f00 */
[----:B------:R-:W-:Y:S01]  /*06f0*/  IMAD.X R20, RZ, RZ, RZ, P1 ;  /* 0x000000ffff147224 */ /* 0x000fe200008e06ff */
[----:B-----5:R-:W-:Y:S01]  /*0700*/  LEA R6, P1, R5, UR4, 0x1 ;  /* 0x0000000405067c11 */ /* 0x020fe2000f8208ff */
[----:B------:R-:W-:Y:S01]  /*0710*/  IMAD.MOV.U32 R2, RZ, RZ, R21 ;  /* 0x000000ffff027224 */ /* 0x000fe200078e0015 */
[----:B------:R-:W-:Y:S01]  /*0720*/  LOP3.LUT R3, R15, 0x800, RZ, 0x3c, !PT ;  /* 0x000008000f037812 */ /* 0x000fe200078e3cff */
[----:B------:R-:W-:Y:S01]  /*0730*/  IMAD.X R15, RZ, RZ, R17, P2 ;  /* 0x000000ffff0f7224 */ /* 0x000fe200010e0611 */
[----:B------:R-:W-:Y:S01]  /*0740*/  LEA.HI.X R5, R5, UR5, R20, 0x1, P1 ;  /* 0x0000000505057c11 */ /* 0x000fe200088f0c14 */
[----:B------:R-:W-:-:S08]  /*0750*/  UMOV UR4, URZ ;  /* 0x000000ff00047c82 */ /* 0x000fd00008000000 */
.L_x_3:
[----:B-1----:R-:W1:Y:S01]  /*0760*/  @!P0 LDC.64 R20, c[0x0][0x380] ;  /* 0x0000e000ff148b82 */ /* 0x002e620000000a00 */
[----:B------:R-:W-:Y:S01]  /*0770*/  IMAD.MOV.U32 R28, RZ, RZ, R6 ;  /* 0x000000ffff1c7224 */ /* 0x000fe200078e0006 */
[----:B------:R-:W-:Y:S01]  /*0780*/  UIADD3 UR4, UPT, UPT, UR4, 0x10, URZ ;  /* 0x0000001004047890 */ /* 0x000fe2000fffe0ff */
[----:B------:R-:W-:Y:S02]  /*0790*/  IMAD.MOV.U32 R29, RZ, RZ, R5 ;  /* 0x000000ffff1d7224 */ /* 0x000fe400078e0005 */
[C---:B------:R-:W-:Y:S01]  /*07a0*/  IMAD.WIDE.U32 R24, R14.reuse, 0x2, RZ ;  /* 0x000000020e187825 */ /* 0x040fe200078e00ff */
[----:B------:R-:W-:Y:S01]  /*07b0*/  UISETP.GE.U32.AND UP0, UPT, UR4, UR6, UPT ;  /* 0x000000060400728c */ /* 0x000fe2000bf06070 */
[----:B------:R-:W-:Y:S02]  /*07c0*/  LOP3.LUT R14, R14, 0x400, RZ, 0x3c, !PT ;  /* 0x000004000e0e7812 */ /* 0x000fe400078e3cff */
[----:B-1----:R-:W-:-:S04]  /*07d0*/  @!P0 LEA R20, P1, R11, R20, 0x1 ;  /* 0x000000140b148211 */ /* 0x002fc800078208ff */
[----:B------:R-:W-:Y:S02]  /*07e0*/  @!P0 IADD3 R28, P2, PT, R20, 0x20, RZ ;  /* 0x00000020141c8810 */ /* 0x000fe40007f5e0ff */
[----:B------:R-:W-:Y:S02]  /*07f0*/  @!P0 LEA.HI.X R21, R11, R21, R22, 0x1, P1 ;  /* 0x000000150b158211 */ /* 0x000fe400008f0c16 */
[----:B------:R-:W-:-:S03]  /*0800*/  IADD3 R30, P1, PT, R24, R12, RZ ;  /* 0x0000000c181e7210 */ /* 0x000fc60007f3e0ff */
[----:B------:R-:W-:Y:S01]  /*0810*/  @!P0 IMAD.X R29, RZ, RZ, R21, P2 ;  /* 0x000000ffff1d8224 */ /* 0x000fe200010e0615 */
[----:B------:R-:W-:Y:S01]  /*0820*/  IADD3.X R31, PT, PT, R25, R15, RZ, P1, !PT ;  /* 0x0000000f191f7210 */ /* 0x000fe20000ffe4ff */
[----:B--23--:R-:W-:Y:S01]  /*0830*/  HMMA.1688.F16 R20, R18, R23, RZ ;  /* 0x000000171214723c */ /* 0x00cfe200000000ff */
[----:B------:R-:W-:Y:S02]  /*0840*/  IADD3 R26, P1, PT, R30, 0x10, RZ ;  /* 0x000000101e1a7810 */ /* 0x000fe40007f3e0ff */
[----:B------:R-:W-:Y:S01]  /*0850*/  @!PT LDS RZ, [RZ] ;  /* 0x00000000fffff984 */ /* 0x000fe20000000800 */
[----:B------:R-:W-:Y:S01]  /*0860*/  @!PT LDS RZ, [RZ] ;  /* 0x00000000fffff984 */ /* 0x000fe20000000800 */
[----:B------:R-:W-:Y:S01]  /*0870*/  @!PT LDS RZ, [RZ] ;  /* 0x00000000fffff984 */ /* 0x000fe20000000800 */
[----:B------:R1:W-:Y:S01]  /*0880*/  LDGSTS.E.LTC128B.128 [R3], desc[UR8][R28.64] ;  /* 0x000000001c037fae */ /* 0x0003e2000b9a1a08 */
[----:B------:R-:W-:Y:S02]  /*0890*/  MOV R34, R30 ;  /* 0x0000001e00227202 */ /* 0x000fe40000000f00 */
[----:B------:R-:W-:Y:S01]  /*08a0*/  IMAD.X R27, RZ, RZ, R31, P1 ;  /* 0x000000ffff1b7224 */ /* 0x000fe200008e061f */
[----:B------:R-:W2:Y:S04]  /*08b0*/  LDS R33, [R8] ;  /* 0x0000000008217984 */ /* 0x000ea80000000800 */
[----:B------:R-:W3:Y:S01]  /*08c0*/  LDS R32, [R8+0x400] ;  /* 0x0004000008207984 */ /* 0x000ee20000000800 */
[----:B------:R-:W-:Y:S01]  /*08d0*/  MOV R27, R26 ;  /* 0x0000001a001b7202 */ /* 0x000fe20000000f00 */
[C---:B-1----:R-:W-:Y:S01]  /*08e0*/  IMAD.WIDE.U32 R28, R2.reuse, 0x2, RZ ;  /* 0x00000002021c7825 */ /* 0x042fe200078e00ff */
[----:B------:R-:W-:-:S03]  /*08f0*/  LOP3.LUT R2, R2, 0x400, RZ, 0x3c, !PT ;  /* 0x0000040002027812 */ /* 0x000fc600078e3cff */
[----:B------:R-:W1:Y:S01]  /*0900*/  LDSM.16.MT88 R23, [R27] ;  /* 0x000000001b17783b */ /* 0x000e620000004000 */
[----:B------:R-:W-:Y:S01]  /*0910*/  LOP3.LUT R3, R3, 0x800, RZ, 0x3c, !PT ;  /* 0x0000080003037812 */ /* 0x000fe200078e3cff */
[----:B--2---:R-:W-:Y:S02]  /*0920*/  HADD2 R33, R33, R20 ;  /* 0x0000001421217230 */ /* 0x004fe40000000000 */
[----:B---3--:R-:W-:-:S03]  /*0930*/  HADD2 R35, R32, R21 ;  /* 0x0000001520237230 */ /* 0x008fc60000000000 */
[----:B------:R-:W-:Y:S04]  /*0940*/  STS [R8], R33 ;  /* 0x0000002108007388 */ /* 0x000fe80000000800 */
[----:B------:R-:W-:Y:S01]  /*0950*/  STS [R8+0x400], R35 ;  /* 0x0004002308007388 */ /* 0x000fe20000000800 */
[----:B-1----:R-:W-:Y:S01]  /*0960*/  HMMA.1688.F16 R18, R18, R23, RZ ;  /* 0x000000171212723c */ /* 0x002fe200000000ff */
[----:B------:R-:W-:Y:S02]  /*0970*/  IADD3 R23, P1, PT, R16, R28, RZ ;  /* 0x0000001c10177210 */ /* 0x000fe40007f3e0ff */
[----:B------:R-:W1:Y:S03]  /*0980*/  LDS R21, [R10] ;  /* 0x000000000a157984 */ /* 0x000e660000000800 */
[----:B------:R-:W-:Y:S01]  /*0990*/  IMAD.X R26, R17, 0x1, R29, P1 ;  /* 0x00000001111a7824 */ /* 0x000fe200008e061d */
[----:B------:R-:W2:Y:S01]  /*09a0*/  LDS R32, [R10+0x400] ;  /* 0x000400000a207984 */ /* 0x000ea20000000800 */
[----:B------:R-:W-:-:S11]  /*09b0*/  IADD3 R20, P1, PT, R23, 0x200, RZ ;  /* 0x0000020017147810 */ /* 0x000fd60007f3e0ff */
[----:B-1----:R-:W-:Y:S02]  /*09c0*/  HADD2 R37, R21, R18 ;  /* 0x0000001215257230 */ /* 0x002fe40000000000 */
[----:B------:R-:W-:Y:S02]  /*09d0*/  IMAD.X R21, RZ, RZ, R26, P1 ;  /* 0x000000ffff157224 */ /* 0x000fe400008e061a */
[----:B--2---:R-:W-:-:S03]  /*09e0*/  HADD2 R33, R32, R19 ;  /* 0x0000001320217230 */ /* 0x004fc60000000000 */
[----:B------:R-:W-:Y:S02]  /*09f0*/  MOV R18, R20 ;  /* 0x0000001400127202 */ /* 0x000fe40000000f00 */
[----:B------:R-:W-:Y:S04]  /*0a00*/  LDSM.16.MT88 R20, [R34] ;  /* 0x000000002214783b */ /* 0x000fe80000004000 */
[----:B------:R-:W-:Y:S04]  /*0a10*/  STS [R10], R37 ;  /* 0x000000250a007388 */ /* 0x000fe80000000800 */
[----:B------:R-:W-:Y:S04]  /*0a20*/  STS [R10+0x400], R33 ;  /* 0x000400210a007388 */ /* 0x000fe80000000800 */
[----:B------:R-:W1:Y:S04]  /*0a30*/  LDSM.16.M88.2 R18, [R18] ;  /* 0x000000001212783b */ /* 0x000e680000000100 */
[----:B------:R-:W-:Y:S04]  /*0a40*/  LDS R35, [R9] ;  /* 0x0000000009237984 */ /* 0x000fe80000000800 */
[----:B------:R-:W-:Y:S04]  /*0a50*/  LDS R32, [R9+0x400] ;  /* 0x0004000009207984 */ /* 0x000fe80000000800 */
[----:B------:R-:W2:Y:S01]  /*0a60*/  LDSM.16.MT88 R27, [R27] ;  /* 0x000000001b1b783b */ /* 0x000ea20000004000 */
[C---:B-1----:R-:W-:Y:S08]  /*0a70*/  HMMA.1688.F16 R20, R18.reuse, R20, RZ ;  /* 0x000000141214723c */ /* 0x042ff000000000ff */
[----:B--2---:R-:W-:Y:S11]  /*0a80*/  HMMA.1688.F16 R18, R18, R27, RZ ;  /* 0x0000001b1212723c */ /* 0x004ff600000000ff */
[----:B------:R-:W-:-:S02]  /*0a90*/  HADD2 R36, R35, R20 ;  /* 0x0000001423247230 */ /* 0x000fc40000000000 */
[----:B------:R-:W-:Y:S01]  /*0aa0*/  HADD2 R34, R32, R21 ;  /* 0x0000001520227230 */ /* 0x000fe20000000000 */
[----:B------:R-:W-:Y:S02]  /*0ab0*/  IADD3 R32, P1, PT, R30, 0x400, RZ ;  /* 0x000004001e207810 */ /* 0x000fe40007f3e0ff */
[----:B------:R-:W-:Y:S03]  /*0ac0*/  STS [R9], R36 ;  /* 0x0000002409007388 */ /* 0x000fe60000000800 */
[----:B------:R-:W-:Y:S01]  /*0ad0*/  IMAD.X R33, RZ, RZ, R31, P1 ;  /* 0x000000ffff217224 */ /* 0x000fe200008e061f */
[----:B------:R-:W-:Y:S01]  /*0ae0*/  STS [R9+0x400], R34 ;  /* 0x0004002209007388 */ /* 0x000fe20000000800 */
[----:B------:R-:W-:-:S03]  /*0af0*/  IADD3 R20, P1, PT, R23, 0x10, RZ ;  /* 0x0000001017147810 */ /* 0x000fc60007f3e0ff */
[----:B------:R-:W1:Y:S01]  /*0b00*/  LDS R35, [R13] ;  /* 0x000000000d237984 */ /* 0x000e620000000800 */
[----:B------:R-:W-:Y:S01]  /*0b10*/  MOV R32, R32 ;  /* 0x0000002000207202 */ /* 0x000fe20000000f00 */
[----:B------:R-:W-:Y:S02]  /*0b20*/  IMAD.X R21, RZ, RZ, R26, P1 ;  /* 0x000000ffff157224 */ /* 0x000fe400008e061a */
[----:B------:R-:W2:Y:S01]  /*0b30*/  LDS R34, [R13+0x400] ;  /* 0x000400000d227984 */ /* 0x000ea20000000800 */
[----:B-1----:R-:W-:Y:S02]  /*0b40*/  HADD2 R37, R35, R18 ;  /* 0x0000001223257230 */ /* 0x002fe40000000000 */
[----:B------:R-:W-:Y:S01]  /*0b50*/  MOV R18, R20 ;  /* 0x0000001400127202 */ /* 0x000fe20000000f00 */
[----:B------:R-:W-:Y:S01]  /*0b60*/  LDSM.16.MT88 R35, [R32] ;  /* 0x000000002023783b */ /* 0x000fe20000004000 */
[----:B------:R-:W-:Y:S01]  /*0b70*/  IADD3 R20, P1, PT, R30, 0x410, RZ ;  /* 0x000004101e147810 */ /* 0x000fe20007f3e0ff */
[----:B--2---:R-:W-:-:S02]  /*0b80*/  HADD2 R36, R34, R19 ;  /* 0x0000001322247230 */ /* 0x004fc40000000000 */
[----:B------:R-:W-:Y:S02]  /*0b90*/  STS [R13], R37 ;  /* 0x000000250d007388 */ /* 0x000fe40000000800 */
[----:B------:R-:W-:Y:S02]  /*0ba0*/  IMAD.X R21, RZ, RZ, R31, P1 ;  /* 0x000000ffff157224 */ /* 0x000fe400008e061f */
[----:B------:R-:W-:Y:S03]  /*0bb0*/  STS [R13+0x400], R36 ;  /* 0x000400240d007388 */ /* 0x000fe60000000800 */
[----:B------:R-:W-:Y:S01]  /*0bc0*/  MOV R27, R20 ;  /* 0x00000014001b7202 */ /* 0x000fe20000000f00 */
[----:B------:R-:W1:Y:S04]  /*0bd0*/  LDSM.16.M88.2 R18, [R18] ;  /* 0x000000001212783b */ /* 0x000e680000000100 */
[----:B------:R-:W-:Y:S04]  /*0be0*/  LDS R33, [R8] ;  /* 0x0000000008217984 */ /* 0x000fe80000000800 */
[----:B------:R-:W-:Y:S04]  /*0bf0*/  LDS R34, [R8+0x400] ;  /* 0x0004000008227984 */ /* 0x000fe80000000800 */
[----:B------:R-:W2:Y:S01]  /*0c00*/  LDSM.16.MT88 R30, [R27] ;  /* 0x000000001b1e783b */ /* 0x000ea20000004000 */
[C---:B-1----:R-:W-:Y:S08]  /*0c10*/  HMMA.1688.F16 R20, R18.reuse, R35, RZ ;  /* 0x000000231214723c */ /* 0x042ff000000000ff */
[----:B--2---:R-:W-:Y:S11]  /*0c20*/  HMMA.1688.F16 R18, R18, R30, RZ ;  /* 0x0000001e1212723c */ /* 0x004ff600000000ff */
[----:B------:R-:W-:Y:S01]  /*0c30*/  HADD2 R33, R33, R20 ;  /* 0x0000001421217230 */ /* 0x000fe20000000000 */
[----:B------:R-:W-:Y:S01]  /*0c40*/  IADD3 R20, P1, PT, R23, 0x210, RZ ;  /* 0x0000021017147810 */ /* 0x000fe20007f3e0ff */
[----:B------:R-:W-:-:S03]  /*0c50*/  HADD2 R31, R34, R21 ;  /* 0x00000015221f7230 */ /* 0x000fc60000000000 */
[----:B------:R-:W-:Y:S01]  /*0c60*/  STS [R8], R33 ;  /* 0x0000002108007388 */ /* 0x000fe20000000800 */
[----:B------:R-:W-:-:S03]  /*0c70*/  IMAD.X R21, RZ, RZ, R26, P1 ;  /* 0x000000ffff157224 */ /* 0x000fc600008e061a */
[----:B------:R-:W-:Y:S04]  /*0c80*/  STS [R8+0x400], R31 ;  /* 0x0004001f08007388 */ /* 0x000fe80000000800 */
[----:B------:R-:W1:Y:S04]  /*0c90*/  LDS R35, [R10] ;  /* 0x000000000a237984 */ /* 0x000e680000000800 */
[----:B------:R-:W2:Y:S01]  /*0ca0*/  LDS R34, [R10+0x400] ;  /* 0x000400000a227984 */ /* 0x000ea20000000800 */
[----:B-1----:R-:W-:Y:S01]  /*0cb0*/  HADD2 R35, R35, R18 ;  /* 0x0000001223237230 */ /* 0x002fe20000000000 */
[----:B------:R-:W-:-:S02]  /*0cc0*/  MOV R18, R20 ;  /* 0x0000001400127202 */ /* 0x000fc40000000f00 */
[----:B------:R-:W-:Y:S01]  /*0cd0*/  LDSM.16.MT88 R20, [R32] ;  /* 0x000000002014783b */ /* 0x000fe20000004000 */
[----:B--2---:R-:W-:-:S03]  /*0ce0*/  HADD2 R23, R34, R19 ;  /* 0x0000001322177230 */ /* 0x004fc60000000000 */
        /* <DEDUP_REMOVED lines=10> */
[----:B------:R-:W-:Y:S02]  /*0d90*/  LOP3.LUT R21, R24, 0x800, RZ, 0x3c, !PT ;  /* 0x0000080018157812 */ /* 0x000fe400078e3cff */
[----:B------:R-:W-:Y:S02]  /*0da0*/  STS [R9], R30 ;  /* 0x0000001e09007388 */ /* 0x000fe40000000800 */
[----:B------:R-:W-:Y:S02]  /*0db0*/  IADD3 R20, P1, PT, R21, R12, RZ ;  /* 0x0000000c15147210 */ /* 0x000fe40007f3e0ff */
[----:B------:R-:W-:Y:S02]  /*0dc0*/  STS [R9+0x400], R26 ;  /* 0x0004001a09007388 */ /* 0x000fe40000000800 */
[----:B------:R-:W-:Y:S02]  /*0dd0*/  IADD3.X R21, PT, PT, R25, R15, RZ, P1, !PT ;  /* 0x0000000f19157210 */ /* 0x000fe40000ffe4ff */
[----:B------:R-:W1:Y:S01]  /*0de0*/  LDS R31, [R13] ;  /* 0x000000000d1f7984 */ /* 0x000e620000000800 */
[----:B------:R-:W-:-:S02]  /*0df0*/  LOP3.LUT R25, R28, 0x800, RZ, 0x3c, !PT ;  /* 0x000008001c197812 */ /* 0x000fc400078e3cff */
[----:B------:R-:W-:Y:S01]  /*0e00*/  MOV R23, R20 ;  /* 0x0000001400177202 */ /* 0x000fe20000000f00 */
[----:B------:R-:W2:Y:S01]  /*0e10*/  LDS R32, [R13+0x400] ;  /* 0x000400000d207984 */ /* 0x000ea20000000800 */
[----:B------:R-:W-:-:S04]  /*0e20*/  IADD3 R20, P1, PT, R16, R25, RZ ;  /* 0x0000001910147210 */ /* 0x000fc80007f3e0ff */
[----:B------:R-:W4:Y:S01]  /*0e30*/  LDSM.16.MT88 R23, [R23] ;  /* 0x000000001717783b */ /* 0x000f220000004000 */
[----:B------:R-:W-:Y:S01]  /*0e40*/  IMAD.X R21, R17, 0x1, R29, P1 ;  /* 0x0000000111157824 */ /* 0x000fe200008e061d */
[----:B------:R-:W-:-:S05]  /*0e50*/  IADD3 R11, P1, PT, R11, 0x10, RZ ;  /* 0x000000100b0b7810 */ /* 0x000fca0007f3e0ff */
[----:B------:R-:W-:Y:S02]  /*0e60*/  IMAD.X R22, RZ, RZ, R22, P1 ;  /* 0x000000ffff167224 */ /* 0x000fe400008e0616 */
[----:B-1----:R-:W-:Y:S01]  /*0e70*/  HADD2 R24, R31, R18 ;  /* 0x000000121f187230 */ /* 0x002fe20000000000 */
[----:B------:R-:W-:Y:S01]  /*0e80*/  MOV R18, R20 ;  /* 0x0000001400127202 */ /* 0x000fe20000000f00 */
[----:B------:R-:W-:Y:S02]  /*0e90*/  IMAD.MOV.U32 R20, RZ, RZ, R6 ;  /* 0x000000ffff147224 */ /* 0x000fe400078e0006 */
[----:B--2---:R-:W-:Y:S01]  /*0ea0*/  HADD2 R32, R32, R19 ;  /* 0x0000001320207230 */ /* 0x004fe20000000000 */
[----:B------:R5:W-:Y:S01]  /*0eb0*/  STS [R13], R24 ;  /* 0x000000180d007388 */ /* 0x000be20000000800 */
[----:B------:R-:W-:-:S03]  /*0ec0*/  IMAD.MOV.U32 R21, RZ, RZ, R5 ;  /* 0x000000ffff157224 */ /* 0x000fc600078e0005 */
[----:B------:R5:W-:Y:S01]  /*0ed0*/  STS [R13+0x400], R32 ;  /* 0x000400200d007388 */ /* 0x000be20000000800 */
[----:B------:R-:W-:-:S03]  /*0ee0*/  IMAD.WIDE.U32 R20, R7, 0x2, R20 ;  /* 0x0000000207147825 */ /* 0x000fc600078e0014 */
[----:B------:R-:W0:Y:S01]  /*0ef0*/  LDGDEPBAR ;  /* 0x00000000000079af */ /* 0x000e220000000000 */
[----:B------:R-:W-:Y:S02]  /*0f00*/  IMAD.MOV.U32 R6, RZ, RZ, R20 ;  /* 0x000000ffff067224 */ /* 0x000fe400078e0014 */
[----:B------:R-:W-:Y:S01]  /*0f10*/  IMAD.MOV.U32 R5, RZ, RZ, R21 ;  /* 0x000000ffff057224 */ /* 0x000fe200078e0015 */
[----:B------:R-:W1:Y:S01]  /*0f20*/  LDSM.16.M88.2 R18, [R18] ;  /* 0x000000001212783b */ /* 0x000e620000000100 */
[----:B------:R-:W-:-:S04]  /*0f30*/  DEPBAR.LE SB0, 0x0 ;  /* 0x000080000000791a */ /* 0x000fc80000000000 */
[----:B------:R-:W-:Y:S06]  /*0f40*/  BAR.SYNC.DEFER_BLOCKING 0x0 ;  /* 0x0000000000007b1d */ /* 0x000fec0000010000 */
[----:B----45:R-:W-:Y:S05]  /*0f50*/  BRA.U !UP0, `(.L_x_3) ;  /* 0xfffffff908007547 */ /* 0x030fea000b83ffff */
.L_x_2:
[----:B------:R-:W4:Y:S01]  /*0f60*/  S2R R2, SR_TID.X ;  /* 0x0000000000027919 */ /* 0x000f220000002100 */
[----:B------:R-:W5:Y:S01]  /*0f70*/  S2UR UR5, SR_CgaCtaId ;  /* 0x00000000000579c3 */ /* 0x000f620000008800 */
[----:B------:R-:W-:Y:S02]  /*0f80*/  UMOV UR4, 0x400 ;  /* 0x0000040000047882 */ /* 0x000fe40000000000 */
[----:B-----5:R-:W-:Y:S01]  /*0f90*/  ULEA UR4, UR5, UR4, 0x18 ;  /* 0x0000000405047291 */ /* 0x020fe2000f8ec0ff */
[--C-:B----4-:R-:W-:Y:S02]  /*0fa0*/  SHF.R.U32.HI R5, RZ, 0x2, R2.reuse ;  /* 0x00000002ff057819 */ /* 0x110fe40000011602 */
[----:B------:R-:W-:Y:S02]  /*0fb0*/  SHF.R.U32.HI R6, RZ, 0x5, R2 ;  /* 0x00000005ff067819 */ /* 0x000fe40000011602 */
[----:B------:R-:W-:Y:S02]  /*0fc0*/  LOP3.LUT R3, R2, 0x1f, RZ, 0xc0, !PT ;  /* 0x0000001f02037812 */ /* 0x000fe400078ec0ff */
[----:B------:R-:W-:-:S02]  /*0fd0*/  LOP3.LUT R2, R5, 0xe0, RZ, 0xc0, !PT ;  /* 0x000000e005027812 */ /* 0x000fc400078ec0ff */
[----:B------:R-:W-:-:S03]  /*0fe0*/  SHF.L.U32 R6, R6, 0x4, RZ ;  /* 0x0000000406067819 */ /* 0x000fc600000006ff */
[----:B------:R-:W-:Y:S01]  /*0ff0*/  IMAD.IADD R3, R3, 0x1, R2 ;  /* 0x0000000103037824 */ /* 0x000fe200078e0202 */
[----:B------:R-:W-:Y:S02]  /*1000*/  LOP3.LUT R2, R6, 0x30, RZ, 0xc0, !PT ;  /* 0x0000003006027812 */ /* 0x000fe400078ec0ff */
[----:B------:R-:W4:Y:S01]  /*1010*/  LDC.64 R6, c[0x0][0x398] ;  /* 0x0000e600ff067b82 */ /* 0x000f220000000a00 */
[----:B------:R-:W-:Y:S02]  /*1020*/  IMAD R0, R0, 0x40, R3 ;  /* 0x0000004000007824 */ /* 0x000fe400078e0203 */
[--C-:B------:R-:W-:Y:S02]  /*1030*/  IMAD R16, R3, 0x40, R2.reuse ;  /* 0x0000004003107824 */ /* 0x100fe400078e0202 */
[----:B------:R-:W-:-:S03]  /*1040*/  IMAD.IADD R3, R4, 0x1, R2 ;  /* 0x0000000104037824 */ /* 0x000fc600078e0202 */
[----:B------:R-:W-:Y:S01]  /*1050*/  LEA R16, R16, UR4, 0x1 ;  /* 0x0000000410107c11 */ /* 0x000fe2000f8e08ff */
[----:B------:R-:W5:Y:S04]  /*1060*/  LDCU UR4, c[0x0][0x3a4] ;  /* 0x00007480ff0477ac */ /* 0x000f680008000800 */
[----:B-1----:R-:W1:Y:S04]  /*1070*/  LDS.128 R12, [R16+0x2000] ;  /* 0x00200000100c7984 */ /* 0x002e680000000c00 */
[----:B------:R-:W2:Y:S01]  /*1080*/  LDS.128 R8, [R16+0x2010] ;  /* 0x0020100010087984 */ /* 0x000ea20000000c00 */
[----:B-----5:R-:W-:-:S04]  /*1090*/  IMAD R3, R0, UR4, R3 ;  /* 0x0000000400037c24 */ /* 0x020fc8000f8e0203 */
[C---:B------:R-:W-:Y:S02]  /*10a0*/  VIADD R5, R3.reuse, 0x8 ;  /* 0x0000000803057836 */ /* 0x040fe40000000000 */
[----:B----4-:R-:W-:-:S04]  /*10b0*/  IMAD.WIDE.U32 R2, R3, 0x2, R6 ;  /* 0x0000000203027825 */ /* 0x010fc800078e0006 */
[----:B------:R-:W-:Y:S01]  /*10c0*/  IMAD.WIDE.U32 R4, R5, 0x2, R6 ;  /* 0x0000000205047825 */ /* 0x000fe200078e0006 */
[----:B-1----:R-:W-:Y:S04]  /*10d0*/  STG.E.128 desc[UR8][R2.64], R12 ;  /* 0x0000000c02007986 */ /* 0x002fe8000c101d08 */
[----:B--2---:R-:W-:Y:S01]  /*10e0*/  STG.E.128 desc[UR8][R4.64], R8 ;  /* 0x0000000804007986 */ /* 0x004fe2000c101d08 */
[----:B------:R-:W-:Y:S05]  /*10f0*/  EXIT ;  /* 0x000000000000794d */ /* 0x000fea0003800000 */
.L_x_4:
[----:B------:R-:W-:-:S00]  /*1100*/  BRA `(.L_x_4) ;  /* 0xfffffffc00fc7947 */ /* 0x000fc0000383ffff */
[----:B------:R-:W-:-:S00]  /*1110*/  NOP ;  /* 0x0000000000007918 */ /* 0x000fc00000000000 */
        /* <DEDUP_REMOVED lines=14> */
.L_x_5:


//--------------------- .nv.shared._Z18ada_hgemm_64x64x16P6__halfS0_S0_S0_jjj --------------------------
	.section	.nv.shared._Z18ada_hgemm_64x64x16P6__halfS0_S0_S0_jjj,"aw",@nobits
	.sectionflags	@""
	.align	4096
.nv.shared._Z18ada_hgemm_64x64x16P6__halfS0_S0_S0_jjj:
	.zero		17408


//--------------------- .nv.shared.reserved.0     --------------------------
	.section	.nv.shared.reserved.0,"aw",@nobits
	.weak		__nv_reservedSMEM_offset_0_alias
	.size		__nv_reservedSMEM_offset_0_alias, 0, 64
	.other		__nv_reservedSMEM_offset_0_alias,@"STO_CUDA_RESERVED_SHARED STV_DEFAULT"
__nv_reservedSMEM_offset_0_alias:
	.zero		0
	.zero		64


//--------------------- .nv.constant0._Z18ada_hgemm_64x64x16P6__halfS0_S0_S0_jjj --------------------------
	.section	.nv.constant0._Z18ada_hgemm_64x64x16P6__halfS0_S0_S0_jjj,"a",@progbits
	.sectionflags	@""
	.align	4
.nv.constant0._Z18ada_hgemm_64x64x16P6__halfS0_S0_S0_jjj:
	.zero		940


//--------------------- SYMBOLS --------------------------

	.type		.nv.reservedSmem.offset0,@object
	.size		.nv.reservedSmem.offset0,0x4
	.type		.nv.reservedSmem.cap,@object
	.size		.nv.reservedSmem.cap,0x4
